	.headerflags	@"EF_CUDA_TEXMODE_UNIFIED EF_CUDA_64BIT_ADDRESS EF_CUDA_ACCELERATORS EF_CUDA_SM90 EF_CUDA_VIRTUAL_SM(EF_CUDA_SM90)"
	.elftype	@"ET_EXEC"


//--------------------- .nv.info                  --------------------------
	.section	.nv.info,"",@"SHT_CUDA_INFO"
	.align	4


	//----- nvinfo : EIATTR_REGCOUNT
	.align		4
        /*0000*/ 	.byte	0x04, 0x2f
        /*0002*/ 	.short	(.L_1 - .L_0)
	.align		4
.L_0:
        /*0004*/ 	.word	index@(triton_poi_fused_convolution_44)
        /*0008*/ 	.word	0x0000000c


	//----- nvinfo : EIATTR_MIN_STACK_SIZE
	.align		4
.L_1:
        /*000c*/ 	.byte	0x04, 0x12
        /*000e*/ 	.short	(.L_3 - .L_2)
	.align		4
.L_2:
        /*0010*/ 	.word	index@(triton_poi_fused_convolution_44)
        /*0014*/ 	.word	0x00000000


	//----- nvinfo : EIATTR_FRAME_SIZE
	.align		4
.L_3:
        /*0018*/ 	.byte	0x04, 0x11
        /*001a*/ 	.short	(.L_5 - .L_4)
	.align		4
.L_4:
        /*001c*/ 	.word	index@(triton_poi_fused_convolution_44)
        /*0020*/ 	.word	0x00000000


	//----- nvinfo : EIATTR_MIN_STACK_SIZE
	.align		4
.L_5:
        /*0024*/ 	.byte	0x04, 0x12
        /*0026*/ 	.short	(.L_7 - .L_6)
	.align		4
.L_6:
        /*0028*/ 	.word	index@(triton_poi_fused_convolution_44)
        /*002c*/ 	.word	0x00000000
.L_7:


//--------------------- .nv.info.triton_poi_fused_convolution_44 --------------------------
	.section	.nv.info.triton_poi_fused_convolution_44,"",@"SHT_CUDA_INFO"
	.sectionflags	@""
	.align	4


	//----- nvinfo : EIATTR_CUDA_API_VERSION
	.align		4
        /*0000*/ 	.byte	0x04, 0x37
        /*0002*/ 	.short	(.L_9 - .L_8)
.L_8:
        /*0004*/ 	.word	0x0000007c


	//----- nvinfo : EIATTR_KPARAM_INFO
	.align		4
.L_9:
        /*0008*/ 	.byte	0x04, 0x17
        /*000a*/ 	.short	(.L_11 - .L_10)
.L_10:
        /*000c*/ 	.word	0x00000000
        /*0010*/ 	.short	0x0002
        /*0012*/ 	.short	0x0010
        /*0014*/ 	.byte	0x00, 0xf0, 0x11, 0x00


	//----- nvinfo : EIATTR_KPARAM_INFO
	.align		4
.L_11:
        /*0018*/ 	.byte	0x04, 0x17
        /*001a*/ 	.short	(.L_13 - .L_12)
.L_12:
        /*001c*/ 	.word	0x00000000
        /*0020*/ 	.short	0x0001
        /*0022*/ 	.short	0x0008
        /*0024*/ 	.byte	0x00, 0xf4, 0x21, 0x00


	//----- nvinfo : EIATTR_KPARAM_INFO
	.align		4
.L_13:
        /*0028*/ 	.byte	0x04, 0x17
        /*002a*/ 	.short	(.L_15 - .L_14)
.L_14:
        /*002c*/ 	.word	0x00000000
        /*0030*/ 	.short	0x0000
        /*0032*/ 	.short	0x0000
        /*0034*/ 	.byte	0x00, 0xf4, 0x21, 0x00


	//----- nvinfo : EIATTR_SPARSE_MMA_MASK
	.align		4
.L_15:
        /*0038*/ 	.byte	0x03, 0x50
        /*003a*/ 	.short	0x0000


	//----- nvinfo : EIATTR_MAXREG_COUNT
	.align		4
        /*003c*/ 	.byte	0x03, 0x1b
        /*003e*/ 	.short	0x00ff


	//----- nvinfo : EIATTR_EXIT_INSTR_OFFSETS
	.align		4
        /*0040*/ 	.byte	0x04, 0x1c
        /*0042*/ 	.short	(.L_17 - .L_16)


	//   ....[0]....
.L_16:
        /*0044*/ 	.word	0x00000150


	//----- nvinfo : EIATTR_REQNTID
	.align		4
.L_17:
        /*0048*/ 	.byte	0x04, 0x10
        /*004a*/ 	.short	(.L_19 - .L_18)
.L_18:
        /*004c*/ 	.word	0x00000080
        /*0050*/ 	.word	0x00000001
        /*0054*/ 	.word	0x00000001


	//----- nvinfo : EIATTR_CBANK_PARAM_SIZE
	.align		4
.L_19:
        /*0058*/ 	.byte	0x03, 0x19
        /*005a*/ 	.short	0x0014


	//----- nvinfo : EIATTR_PARAM_CBANK
	.align		4
        /*005c*/ 	.byte	0x04, 0x0a
        /*005e*/ 	.short	(.L_21 - .L_20)
	.align		4
.L_20:
        /*0060*/ 	.word	index@(.nv.constant0.triton_poi_fused_convolution_44)
        /*0064*/ 	.short	0x0210
        /*0066*/ 	.short	0x0014


	//----- nvinfo : EIATTR_SW_WAR
	.align		4
.L_21:
        /*0068*/ 	.byte	0x04, 0x36
        /*006a*/ 	.short	(.L_23 - .L_22)
.L_22:
        /*006c*/ 	.word	0x00000008
.L_23:


//--------------------- .nv.callgraph             --------------------------
	.section	.nv.callgraph,"",@"SHT_CUDA_CALLGRAPH"
	.align	4
	.sectionentsize	8
	.align		4
        /*0000*/ 	.word	0x00000000
	.align		4
        /*0004*/ 	.word	0xffffffff
	.align		4
        /*0008*/ 	.word	0x00000000
	.align		4
        /*000c*/ 	.word	0xfffffffe
	.align		4
        /*0010*/ 	.word	0x00000000
	.align		4
        /*0014*/ 	.word	0xfffffffd
	.align		4
        /*0018*/ 	.word	0x00000000
	.align		4
        /*001c*/ 	.word	0xfffffffc


//--------------------- .text.triton_poi_fused_convolution_44 --------------------------
	.section	.text.triton_poi_fused_convolution_44,"ax",@progbits
	.align	128
        .global         triton_poi_fused_convolution_44
        .type           triton_poi_fused_convolution_44,@function
        .size           triton_poi_fused_convolution_44,(.L_x_1 - triton_poi_fused_convolution_44)
        .other          triton_poi_fused_convolution_44,@"STO_CUDA_ENTRY STV_DEFAULT"
triton_poi_fused_convolution_44:
.text.triton_poi_fused_convolution_44:
[----:B------:R-:W-:Y:S01]  /*0000*/  LDC R1, c[0x0][0x28] ;  /* 0x00000a00ff017b82 */ /* 0x000fe20000000800 */
[----:B------:R-:W1:Y:S07]  /*0010*/  S2R R0, SR_TID.X ;  /* 0x0000000000007919 */ /* 0x000e6e0000002100 */
[----:B------:R-:W2:Y:S01]  /*0020*/  LDC.64 R4, c[0x0][0x218] ;  /* 0x00008600ff047b82 */ /* 0x000ea20000000a00 */
[----:B------:R-:W-:Y:S01]  /*0030*/  ULDC.64 UR4, c[0x0][0x208] ;  /* 0x0000820000047ab9 */ /* 0x000fe20000000a00 */
[----:B------:R-:W3:Y:S06]  /*0040*/  S2R R7, SR_CTAID.X ;  /* 0x0000000000077919 */ /* 0x000eec0000002500 */
[----:B------:R-:W4:Y:S01]  /*0050*/  LDC.64 R2, c[0x0][0x210] ;  /* 0x00008400ff027b82 */ /* 0x000f220000000a00 */
[----:B-1----:R-:W-:Y:S01]  /*0060*/  IMAD.SHL.U32 R0, R0, 0x2, RZ ;  /* 0x0000000200007824 */ /* 0x002fe200078e00ff */
[----:B---3--:R-:W-:-:S04]  /*0070*/  SHF.R.S32.HI R6, RZ, 0x17, R7 ;  /* 0x00000017ff067819 */ /* 0x008fc80000011407 */
[----:B------:R-:W-:-:S04]  /*0080*/  LOP3.LUT R0, R0, 0xfe, RZ, 0xc0, !PT ;  /* 0x000000fe00007812 */ /* 0x000fc800078ec0ff */
[----:B------:R-:W-:Y:S02]  /*0090*/  LEA R7, R7, R0, 0x8 ;  /* 0x0000000007077211 */ /* 0x000fe400078e40ff */
[----:B------:R-:W-:-:S03]  /*00a0*/  SGXT R0, R6, 0x1 ;  /* 0x000000010600781a */ /* 0x000fc60000000200 */
[----:B----4-:R-:W-:Y:S01]  /*00b0*/  IMAD.WIDE R2, R7, 0x4, R2 ;  /* 0x0000000407027825 */ /* 0x010fe200078e0202 */
[----:B------:R-:W-:-:S04]  /*00c0*/  LEA.HI R0, R0, R7, RZ, 0x7 ;  /* 0x0000000700007211 */ /* 0x000fc800078f38ff */
[----:B------:R-:W-:-:S05]  /*00d0*/  LOP3.LUT R0, R0, 0xffffff80, RZ, 0xc0, !PT ;  /* 0xffffff8000007812 */ /* 0x000fca00078ec0ff */
[----:B------:R-:W-:Y:S02]  /*00e0*/  IMAD.IADD R9, R7, 0x1, -R0 ;  /* 0x0000000107097824 */ /* 0x000fe400078e0a00 */
[----:B------:R-:W3:Y:S02]  /*00f0*/  LDG.E.64 R6, desc[UR4][R2.64] ;  /* 0x0000000402067981 */ /* 0x000ee4000c1e1b00 */
[----:B--2---:R-:W-:-:S06]  /*0100*/  IMAD.WIDE R4, R9, 0x4, R4 ;  /* 0x0000000409047825 */ /* 0x004fcc00078e0204 */
[----:B------:R-:W3:Y:S02]  /*0110*/  LDG.E.EL.64 R4, desc[UR4][R4.64] ;  /* 0x0000000404047981 */ /* 0x000ee4000c2e1b00 */
[----:B---3--:R-:W-:Y:S01]  /*0120*/  FADD R6, R6, R4 ;  /* 0x0000000406067221 */ /* 0x008fe20000000000 */
[----:B------:R-:W-:-:S05]  /*0130*/  FADD R7, R7, R5 ;  /* 0x0000000507077221 */ /* 0x000fca0000000000 */
[----:B------:R-:W-:Y:S01]  /*0140*/  STG.E.64 desc[UR4][R2.64], R6 ;  /* 0x0000000602007986 */ /* 0x000fe2000c101b04 */
[----:B------:R-:W-:Y:S05]  /*0150*/  EXIT ;  /* 0x000000000000794d */ /* 0x000fea0003800000 */
.L_x_0:
[----:B------:R-:W-:-:S00]  /*0160*/  BRA `(.L_x_0) ;  /* 0xfffffffc00fc7947 */ /* 0x000fc0000383ffff */
[----:B------:R-:W-:-:S00]  /*0170*/  NOP ;  /* 0x0000000000007918 */ /* 0x000fc00000000000 */
        /* <DEDUP_REMOVED lines=8> */
.L_x_1:


//--------------------- .nv.constant0.triton_poi_fused_convolution_44 --------------------------
	.section	.nv.constant0.triton_poi_fused_convolution_44,"a",@progbits
	.sectionflags	@""
	.align	4
.nv.constant0.triton_poi_fused_convolution_44:
	.zero		548
